//
// Generated by NVIDIA NVVM Compiler
//
// Compiler Build ID: CL-36424714
// Cuda compilation tools, release 13.0, V13.0.88
// Based on NVVM 20.0.0
//

.version 9.0
.target sm_100
.address_size 64

	// .globl	_Z11clip_kernelPKfPfffi

.visible .entry _Z11clip_kernelPKfPfffi(
	.param .u64 .ptr .align 1 _Z11clip_kernelPKfPfffi_param_0,
	.param .u64 .ptr .align 1 _Z11clip_kernelPKfPfffi_param_1,
	.param .f32 _Z11clip_kernelPKfPfffi_param_2,
	.param .f32 _Z11clip_kernelPKfPfffi_param_3,
	.param .u32 _Z11clip_kernelPKfPfffi_param_4
)
{
	.reg .pred 	%p<2>;
	.reg .b32 	%r<6>;
	.reg .b32 	%f<6>;
	.reg .b64 	%rd<8>;

	ld.param.u64 	%rd1, [_Z11clip_kernelPKfPfffi_param_0];
	ld.param.u64 	%rd2, [_Z11clip_kernelPKfPfffi_param_1];
	ld.param.f32 	%f1, [_Z11clip_kernelPKfPfffi_param_2];
	ld.param.f32 	%f2, [_Z11clip_kernelPKfPfffi_param_3];
	ld.param.u32 	%r2, [_Z11clip_kernelPKfPfffi_param_4];
	mov.u32 	%r3, %ctaid.x;
	mov.u32 	%r4, %ntid.x;
	mov.u32 	%r5, %tid.x;
	mad.lo.s32 	%r1, %r3, %r4, %r5;
	setp.ge.s32 	%p1, %r1, %r2;
	@%p1 bra 	$L__BB0_2;
	cvta.to.global.u64 	%rd3, %rd1;
	cvta.to.global.u64 	%rd4, %rd2;
	mul.wide.s32 	%rd5, %r1, 4;
	add.s64 	%rd6, %rd3, %rd5;
	ld.global.f32 	%f3, [%rd6];
	min.f32 	%f4, %f3, %f2;
	max.f32 	%f5, %f4, %f1;
	add.s64 	%rd7, %rd4, %rd5;
	st.global.f32 	[%rd7], %f5;
$L__BB0_2:
	ret;

}


// ===== COMPILED SASS (sm_100) =====

	.target	sm_100

	.elftype	@"ET_EXEC"


//--------------------- .note.nv.tkinfo           --------------------------
	.section	.note.nv.tkinfo,"",@"SHT_NOTE"
	.sectionflags	@"SHF_NOTE_NV_TKINFO"
	.tkinfo
        /*0018*/ 	.word	0x00000002
        /*0030*/ 	.string	""
        /*0030*/ 	.string	"ptxas"
        /*0030*/ 	.string	"Cuda compilation tools, release 13.0, V13.0.88"
        /*0030*/ 	.string	"Build cuda_13.0.r13.0/compiler.36424714_0"
        /*0030*/ 	.string	"-arch sm_100 -m 64 "



//--------------------- .note.nv.cuinfo           --------------------------
	.section	.note.nv.cuinfo,"",@"SHT_NOTE"
	.sectionflags	@"SHF_NOTE_NV_CUINFO"
        /*0018*/ 	.short	0x0002
        /*001a*/ 	.short	0x0064
        /*001c*/ 	.short	0x0082
	.zero		2


//--------------------- .nv.info                  --------------------------
	.section	.nv.info,"",@"SHT_CUDA_INFO"
	.align	4


	//----- nvinfo : EIATTR_REGCOUNT
	.align		4
        /*0000*/ 	.byte	0x04, 0x2f
        /*0002*/ 	.short	(.L_1 - .L_0)
	.align		4
.L_0:
        /*0004*/ 	.word	index@(_Z11clip_kernelPKfPfffi)
        /*0008*/ 	.word	0x0000000a


	//----- nvinfo : EIATTR_FRAME_SIZE
	.align		4
.L_1:
        /*000c*/ 	.byte	0x04, 0x11
        /*000e*/ 	.short	(.L_3 - .L_2)
	.align		4
.L_2:
        /*0010*/ 	.word	index@(_Z11clip_kernelPKfPfffi)
        /*0014*/ 	.word	0x00000000


	//----- nvinfo : EIATTR_MIN_STACK_SIZE
	.align		4
.L_3:
        /*0018*/ 	.byte	0x04, 0x12
        /*001a*/ 	.short	(.L_5 - .L_4)
	.align		4
.L_4:
        /*001c*/ 	.word	index@(_Z11clip_kernelPKfPfffi)
        /*0020*/ 	.word	0x00000000
.L_5:


//--------------------- .nv.compat                --------------------------
	.section	.nv.compat,"",@"SHT_CUDA_COMPAT_INFO"
	.align	4
        /*0000*/ 	.byte	0x02, 0x09, 0x00, 0x00, 0x02, 0x02, 0x01, 0x00, 0x02, 0x05, 0x05, 0x00, 0x03, 0x07, 0x01, 0x01
        /*0010*/ 	.byte	0x02, 0x03, 0x00, 0x00, 0x02, 0x06, 0x01, 0x00, 0x04, 0x0b, 0x08, 0x00, 0x09, 0x00, 0x00, 0x00
        /*0020*/ 	.byte	0x00, 0x00, 0x00, 0x00


//--------------------- .nv.info._Z11clip_kernelPKfPfffi --------------------------
	.section	.nv.info._Z11clip_kernelPKfPfffi,"",@"SHT_CUDA_INFO"
	.sectionflags	@""
	.align	4


	//----- nvinfo : EIATTR_CUDA_API_VERSION
	.align		4
        /*0000*/ 	.byte	0x04, 0x37
        /*0002*/ 	.short	(.L_7 - .L_6)
.L_6:
        /*0004*/ 	.word	0x00000082


	//----- nvinfo : EIATTR_KPARAM_INFO
	.align		4
.L_7:
        /*0008*/ 	.byte	0x04, 0x17
        /*000a*/ 	.short	(.L_9 - .L_8)
.L_8:
        /*000c*/ 	.word	0x00000000
        /*0010*/ 	.short	0x0004
        /*0012*/ 	.short	0x0018
        /*0014*/ 	.byte	0x00, 0xf0, 0x11, 0x00


	//----- nvinfo : EIATTR_KPARAM_INFO
	.align		4
.L_9:
        /*0018*/ 	.byte	0x04, 0x17
        /*001a*/ 	.short	(.L_11 - .L_10)
.L_10:
        /*001c*/ 	.word	0x00000000
        /*0020*/ 	.short	0x0003
        /*0022*/ 	.short	0x0014
        /*0024*/ 	.byte	0x00, 0xf0, 0x11, 0x00


	//----- nvinfo : EIATTR_KPARAM_INFO
	.align		4
.L_11:
        /*0028*/ 	.byte	0x04, 0x17
        /*002a*/ 	.short	(.L_13 - .L_12)
.L_12:
        /*002c*/ 	.word	0x00000000
        /*0030*/ 	.short	0x0002
        /*0032*/ 	.short	0x0010
        /*0034*/ 	.byte	0x00, 0xf0, 0x11, 0x00


	//----- nvinfo : EIATTR_KPARAM_INFO
	.align		4
.L_13:
        /*0038*/ 	.byte	0x04, 0x17
        /*003a*/ 	.short	(.L_15 - .L_14)
.L_14:
        /*003c*/ 	.word	0x00000000
        /*0040*/ 	.short	0x0001
        /*0042*/ 	.short	0x0008
        /*0044*/ 	.byte	0x00, 0xf5, 0x21, 0x00


	//----- nvinfo : EIATTR_KPARAM_INFO
	.align		4
.L_15:
        /*0048*/ 	.byte	0x04, 0x17
        /*004a*/ 	.short	(.L_17 - .L_16)
.L_16:
        /*004c*/ 	.word	0x00000000
        /*0050*/ 	.short	0x0000
        /*0052*/ 	.short	0x0000
        /*0054*/ 	.byte	0x00, 0xf5, 0x21, 0x00


	//----- nvinfo : EIATTR_SPARSE_MMA_MASK
	.align		4
.L_17:
        /*0058*/ 	.byte	0x03, 0x50
        /*005a*/ 	.short	0x0000


	//----- nvinfo : EIATTR_MAXREG_COUNT
	.align		4
        /*005c*/ 	.byte	0x03, 0x1b
        /*005e*/ 	.short	0x00ff


	//----- nvinfo : EIATTR_MERCURY_ISA_VERSION
	.align		4
        /*0060*/ 	.byte	0x03, 0x5f
        /*0062*/ 	.short	0x0101


	//----- nvinfo : EIATTR_VRC_CTA_INIT_COUNT
	.align		4
        /*0064*/ 	.byte	0x02, 0x4a
	.zero		1
	.zero		1


	//----- nvinfo : EIATTR_EXIT_INSTR_OFFSETS
	.align		4
        /*0068*/ 	.byte	0x04, 0x1c
        /*006a*/ 	.short	(.L_19 - .L_18)


	//   ....[0]....
.L_18:
        /*006c*/ 	.word	0x00000070


	//   ....[1]....
        /*0070*/ 	.word	0x00000120


	//----- nvinfo : EIATTR_CBANK_PARAM_SIZE
	.align		4
.L_19:
        /*0074*/ 	.byte	0x03, 0x19
        /*0076*/ 	.short	0x001c


	//----- nvinfo : EIATTR_PARAM_CBANK
	.align		4
        /*0078*/ 	.byte	0x04, 0x0a
        /*007a*/ 	.short	(.L_21 - .L_20)
	.align		4
.L_20:
        /*007c*/ 	.word	index@(.nv.constant0._Z11clip_kernelPKfPfffi)
        /*0080*/ 	.short	0x0380
        /*0082*/ 	.short	0x001c


	//----- nvinfo : EIATTR_SW_WAR
	.align		4
.L_21:
        /*0084*/ 	.byte	0x04, 0x36
        /*0086*/ 	.short	(.L_23 - .L_22)
.L_22:
        /*0088*/ 	.word	0x00000008
.L_23:


//--------------------- .nv.callgraph             --------------------------
	.section	.nv.callgraph,"",@"SHT_CUDA_CALLGRAPH"
	.align	4
	.sectionentsize	8
	.align		4
        /*0000*/ 	.word	0x00000000
	.align		4
        /*0004*/ 	.word	0xffffffff
	.align		4
        /*0008*/ 	.word	0x00000000
	.align		4
        /*000c*/ 	.word	0xfffffffe
	.align		4
        /*0010*/ 	.word	0x00000000
	.align		4
        /*0014*/ 	.word	0xfffffffd
	.align		4
        /*0018*/ 	.word	0x00000000
	.align		4
        /*001c*/ 	.word	0xfffffffc


//--------------------- .text._Z11clip_kernelPKfPfffi --------------------------
	.section	.text._Z11clip_kernelPKfPfffi,"ax",@progbits
	.align	128
        .global         _Z11clip_kernelPKfPfffi
        .type           _Z11clip_kernelPKfPfffi,@function
        .size           _Z11clip_kernelPKfPfffi,(.L_x_1 - _Z11clip_kernelPKfPfffi)
        .other          _Z11clip_kernelPKfPfffi,@"STO_CUDA_ENTRY STV_DEFAULT"
_Z11clip_kernelPKfPfffi:
.text._Z11clip_kernelPKfPfffi:
[----:B------:R-:W-:Y:S01]  /*0000*/  LDC R1, c[0x0][0x37c] ;  /* 0x0000df00ff017b82 */ /* 0x000fe20000000800 */
[----:B------:R-:W0:Y:S07]  /*0010*/  S2R R0, SR_TID.X ;  /* 0x0000000000007919 */ /* 0x000e2e0000002100 */
[----:B------:R-:W0:Y:S01]  /*0020*/  S2UR UR4, SR_CTAID.X ;  /* 0x00000000000479c3 */ /* 0x000e220000002500 */
[----:B------:R-:W1:Y:S07]  /*0030*/  LDCU UR5, c[0x0][0x398] ;  /* 0x00007300ff0577ac */ /* 0x000e6e0008000800 */
[----:B------:R-:W0:Y:S02]  /*0040*/  LDC R7, c[0x0][0x360] ;  /* 0x0000d800ff077b82 */ /* 0x000e240000000800 */
[----:B0-----:R-:W-:-:S05]  /*0050*/  IMAD R7, R7, UR4, R0 ;  /* 0x0000000407077c24 */ /* 0x001fca000f8e0200 */
[----:B-1----:R-:W-:-:S13]  /*0060*/  ISETP.GE.AND P0, PT, R7, UR5, PT ;  /* 0x0000000507007c0c */ /* 0x002fda000bf06270 */
[----:B------:R-:W-:Y:S05]  /*0070*/  @P0 EXIT ;  /* 0x000000000000094d */ /* 0x000fea0003800000 */
[----:B------:R-:W0:Y:S01]  /*0080*/  LDC.64 R2, c[0x0][0x380] ;  /* 0x0000e000ff027b82 */ /* 0x000e220000000a00 */
[----:B------:R-:W1:Y:S01]  /*0090*/  LDCU.64 UR4, c[0x0][0x358] ;  /* 0x00006b00ff0477ac */ /* 0x000e620008000a00 */
[----:B------:R-:W2:Y:S06]  /*00a0*/  LDCU.64 UR6, c[0x0][0x390] ;  /* 0x00007200ff0677ac */ /* 0x000eac0008000a00 */
[----:B------:R-:W3:Y:S01]  /*00b0*/  LDC.64 R4, c[0x0][0x388] ;  /* 0x0000e200ff047b82 */ /* 0x000ee20000000a00 */
[----:B0-----:R-:W-:-:S06]  /*00c0*/  IMAD.WIDE R2, R7, 0x4, R2 ;  /* 0x0000000407027825 */ /* 0x001fcc00078e0202 */
[----:B-1----:R-:W2:Y:S01]  /*00d0*/  LDG.E R2, desc[UR4][R2.64] ;  /* 0x0000000402027981 */ /* 0x002ea2000c1e1900 */
[----:B---3--:R-:W-:Y:S01]  /*00e0*/  IMAD.WIDE R4, R7, 0x4, R4 ;  /* 0x0000000407047825 */ /* 0x008fe200078e0204 */
[----:B--2---:R-:W-:-:S04]  /*00f0*/  FMNMX R0, R2, UR7, PT ;  /* 0x0000000702007c09 */ /* 0x004fc8000b800000 */
[----:B------:R-:W-:-:S05]  /*0100*/  FMNMX R7, R0, UR6, !PT ;  /* 0x0000000600077c09 */ /* 0x000fca000f800000 */
[----:B------:R-:W-:Y:S01]  /*0110*/  STG.E desc[UR4][R4.64], R7 ;  /* 0x0000000704007986 */ /* 0x000fe2000c101904 */
[----:B------:R-:W-:Y:S05]  /*0120*/  EXIT ;  /* 0x000000000000794d */ /* 0x000fea0003800000 */
.L_x_0:
[----:B------:R-:W-:-:S00]  /*0130*/  BRA `(.L_x_0) ;  /* 0xfffffffc00fc7947 */ /* 0x000fc0000383ffff */
[----:B------:R-:W-:-:S00]  /*0140*/  NOP ;  /* 0x0000000000007918 */ /* 0x000fc00000000000 */
        /* <DEDUP_REMOVED lines=11> */
.L_x_1:


//--------------------- .nv.shared.reserved.0     --------------------------
	.section	.nv.shared.reserved.0,"aw",@nobits
	.weak		__nv_reservedSMEM_offset_0_alias
	.size		__nv_reservedSMEM_offset_0_alias, 0, 64
	.other		__nv_reservedSMEM_offset_0_alias,@"STO_CUDA_RESERVED_SHARED STV_DEFAULT"
__nv_reservedSMEM_offset_0_alias:
	.zero		0
	.zero		64


//--------------------- .nv.constant0._Z11clip_kernelPKfPfffi --------------------------
	.section	.nv.constant0._Z11clip_kernelPKfPfffi,"a",@progbits
	.sectionflags	@""
	.align	4
.nv.constant0._Z11clip_kernelPKfPfffi:
	.zero		924


//--------------------- SYMBOLS --------------------------

	.type		.nv.reservedSmem.offset0,@object
	.size		.nv.reservedSmem.offset0,0x4
